//
// Generated by NVIDIA NVVM Compiler
//
// Compiler Build ID: CL-36424714
// Cuda compilation tools, release 13.0, V13.0.88
// Based on NVVM 20.0.0
//

.version 9.0
.target sm_100
.address_size 64

	// .globl	_Z22incrementArrayOnDevicePfi

.visible .entry _Z22incrementArrayOnDevicePfi(
	.param .u64 .ptr .align 1 _Z22incrementArrayOnDevicePfi_param_0,
	.param .u32 _Z22incrementArrayOnDevicePfi_param_1
)
{
	.reg .pred 	%p<2>;
	.reg .b32 	%r<12>;
	.reg .b32 	%f<3>;
	.reg .b64 	%rd<5>;

	ld.param.u64 	%rd1, [_Z22incrementArrayOnDevicePfi_param_0];
	ld.param.u32 	%r2, [_Z22incrementArrayOnDevicePfi_param_1];
	mov.u32 	%r3, %ctaid.x;
	mov.u32 	%r4, %ntid.x;
	mov.u32 	%r5, %tid.x;
	mov.u32 	%r6, %ctaid.y;
	mov.u32 	%r7, %ntid.y;
	mov.u32 	%r8, %tid.y;
	mad.lo.s32 	%r9, %r6, %r7, %r8;
	mov.u32 	%r10, %nctaid.x;
	mad.lo.s32 	%r11, %r9, %r10, %r3;
	mad.lo.s32 	%r1, %r11, %r4, %r5;
	setp.ge.s32 	%p1, %r1, %r2;
	@%p1 bra 	$L__BB0_2;
	cvta.to.global.u64 	%rd2, %rd1;
	mul.wide.s32 	%rd3, %r1, 4;
	add.s64 	%rd4, %rd2, %rd3;
	ld.global.f32 	%f1, [%rd4];
	add.f32 	%f2, %f1, 0f3F800000;
	st.global.f32 	[%rd4], %f2;
$L__BB0_2:
	ret;

}


// ===== COMPILED SASS (sm_100) =====

	.target	sm_100

	.elftype	@"ET_EXEC"


//--------------------- .note.nv.tkinfo           --------------------------
	.section	.note.nv.tkinfo,"",@"SHT_NOTE"
	.sectionflags	@"SHF_NOTE_NV_TKINFO"
	.tkinfo
        /*0018*/ 	.word	0x00000002
        /*0030*/ 	.string	""
        /*0030*/ 	.string	"ptxas"
        /*0030*/ 	.string	"Cuda compilation tools, release 13.0, V13.0.88"
        /*0030*/ 	.string	"Build cuda_13.0.r13.0/compiler.36424714_0"
        /*0030*/ 	.string	"-arch sm_100 -m 64 "



//--------------------- .note.nv.cuinfo           --------------------------
	.section	.note.nv.cuinfo,"",@"SHT_NOTE"
	.sectionflags	@"SHF_NOTE_NV_CUINFO"
        /*0018*/ 	.short	0x0002
        /*001a*/ 	.short	0x0064
        /*001c*/ 	.short	0x0082
	.zero		2


//--------------------- .nv.info                  --------------------------
	.section	.nv.info,"",@"SHT_CUDA_INFO"
	.align	4


	//----- nvinfo : EIATTR_REGCOUNT
	.align		4
        /*0000*/ 	.byte	0x04, 0x2f
        /*0002*/ 	.short	(.L_1 - .L_0)
	.align		4
.L_0:
        /*0004*/ 	.word	index@(_Z22incrementArrayOnDevicePfi)
        /*0008*/ 	.word	0x0000000a


	//----- nvinfo : EIATTR_FRAME_SIZE
	.align		4
.L_1:
        /*000c*/ 	.byte	0x04, 0x11
        /*000e*/ 	.short	(.L_3 - .L_2)
	.align		4
.L_2:
        /*0010*/ 	.word	index@(_Z22incrementArrayOnDevicePfi)
        /*0014*/ 	.word	0x00000000


	//----- nvinfo : EIATTR_MIN_STACK_SIZE
	.align		4
.L_3:
        /*0018*/ 	.byte	0x04, 0x12
        /*001a*/ 	.short	(.L_5 - .L_4)
	.align		4
.L_4:
        /*001c*/ 	.word	index@(_Z22incrementArrayOnDevicePfi)
        /*0020*/ 	.word	0x00000000
.L_5:


//--------------------- .nv.compat                --------------------------
	.section	.nv.compat,"",@"SHT_CUDA_COMPAT_INFO"
	.align	4
        /*0000*/ 	.byte	0x02, 0x09, 0x00, 0x00, 0x02, 0x02, 0x01, 0x00, 0x02, 0x05, 0x05, 0x00, 0x03, 0x07, 0x01, 0x01
        /*0010*/ 	.byte	0x02, 0x03, 0x00, 0x00, 0x02, 0x06, 0x01, 0x00, 0x04, 0x0b, 0x08, 0x00, 0x09, 0x00, 0x00, 0x00
        /*0020*/ 	.byte	0x00, 0x00, 0x00, 0x00


//--------------------- .nv.info._Z22incrementArrayOnDevicePfi --------------------------
	.section	.nv.info._Z22incrementArrayOnDevicePfi,"",@"SHT_CUDA_INFO"
	.sectionflags	@""
	.align	4


	//----- nvinfo : EIATTR_CUDA_API_VERSION
	.align		4
        /*0000*/ 	.byte	0x04, 0x37
        /*0002*/ 	.short	(.L_7 - .L_6)
.L_6:
        /*0004*/ 	.word	0x00000082


	//----- nvinfo : EIATTR_KPARAM_INFO
	.align		4
.L_7:
        /*0008*/ 	.byte	0x04, 0x17
        /*000a*/ 	.short	(.L_9 - .L_8)
.L_8:
        /*000c*/ 	.word	0x00000000
        /*0010*/ 	.short	0x0001
        /*0012*/ 	.short	0x0008
        /*0014*/ 	.byte	0x00, 0xf0, 0x11, 0x00


	//----- nvinfo : EIATTR_KPARAM_INFO
	.align		4
.L_9:
        /*0018*/ 	.byte	0x04, 0x17
        /*001a*/ 	.short	(.L_11 - .L_10)
.L_10:
        /*001c*/ 	.word	0x00000000
        /*0020*/ 	.short	0x0000
        /*0022*/ 	.short	0x0000
        /*0024*/ 	.byte	0x00, 0xf5, 0x21, 0x00


	//----- nvinfo : EIATTR_SPARSE_MMA_MASK
	.align		4
.L_11:
        /*0028*/ 	.byte	0x03, 0x50
        /*002a*/ 	.short	0x0000


	//----- nvinfo : EIATTR_MAXREG_COUNT
	.align		4
        /*002c*/ 	.byte	0x03, 0x1b
        /*002e*/ 	.short	0x00ff


	//----- nvinfo : EIATTR_MERCURY_ISA_VERSION
	.align		4
        /*0030*/ 	.byte	0x03, 0x5f
        /*0032*/ 	.short	0x0101


	//----- nvinfo : EIATTR_VRC_CTA_INIT_COUNT
	.align		4
        /*0034*/ 	.byte	0x02, 0x4a
	.zero		1
	.zero		1


	//----- nvinfo : EIATTR_EXIT_INSTR_OFFSETS
	.align		4
        /*0038*/ 	.byte	0x04, 0x1c
        /*003a*/ 	.short	(.L_13 - .L_12)


	//   ....[0]....
.L_12:
        /*003c*/ 	.word	0x000000d0


	//   ....[1]....
        /*0040*/ 	.word	0x00000140


	//----- nvinfo : EIATTR_CBANK_PARAM_SIZE
	.align		4
.L_13:
        /*0044*/ 	.byte	0x03, 0x19
        /*0046*/ 	.short	0x000c


	//----- nvinfo : EIATTR_PARAM_CBANK
	.align		4
        /*0048*/ 	.byte	0x04, 0x0a
        /*004a*/ 	.short	(.L_15 - .L_14)
	.align		4
.L_14:
        /*004c*/ 	.word	index@(.nv.constant0._Z22incrementArrayOnDevicePfi)
        /*0050*/ 	.short	0x0380
        /*0052*/ 	.short	0x000c


	//----- nvinfo : EIATTR_SW_WAR
	.align		4
.L_15:
        /*0054*/ 	.byte	0x04, 0x36
        /*0056*/ 	.short	(.L_17 - .L_16)
.L_16:
        /*0058*/ 	.word	0x00000008
.L_17:


//--------------------- .nv.callgraph             --------------------------
	.section	.nv.callgraph,"",@"SHT_CUDA_CALLGRAPH"
	.align	4
	.sectionentsize	8
	.align		4
        /*0000*/ 	.word	0x00000000
	.align		4
        /*0004*/ 	.word	0xffffffff
	.align		4
        /*0008*/ 	.word	0x00000000
	.align		4
        /*000c*/ 	.word	0xfffffffe
	.align		4
        /*0010*/ 	.word	0x00000000
	.align		4
        /*0014*/ 	.word	0xfffffffd
	.align		4
        /*0018*/ 	.word	0x00000000
	.align		4
        /*001c*/ 	.word	0xfffffffc


//--------------------- .text._Z22incrementArrayOnDevicePfi --------------------------
	.section	.text._Z22incrementArrayOnDevicePfi,"ax",@progbits
	.align	128
        .global         _Z22incrementArrayOnDevicePfi
        .type           _Z22incrementArrayOnDevicePfi,@function
        .size           _Z22incrementArrayOnDevicePfi,(.L_x_1 - _Z22incrementArrayOnDevicePfi)
        .other          _Z22incrementArrayOnDevicePfi,@"STO_CUDA_ENTRY STV_DEFAULT"
_Z22incrementArrayOnDevicePfi:
.text._Z22incrementArrayOnDevicePfi:
[----:B------:R-:W-:Y:S01]  /*0000*/  LDC R1, c[0x0][0x37c] ;  /* 0x0000df00ff017b82 */ /* 0x000fe20000000800 */
[----:B------:R-:W0:Y:S01]  /*0010*/  S2R R3, SR_TID.Y ;  /* 0x0000000000037919 */ /* 0x000e220000002200 */
[----:B------:R-:W1:Y:S06]  /*0020*/  LDCU UR5, c[0x0][0x360] ;  /* 0x00006c00ff0577ac */ /* 0x000e6c0008000800 */
[----:B------:R-:W0:Y:S01]  /*0030*/  S2UR UR6, SR_CTAID.Y ;  /* 0x00000000000679c3 */ /* 0x000e220000002600 */
[----:B------:R-:W1:Y:S01]  /*0040*/  S2R R5, SR_TID.X ;  /* 0x0000000000057919 */ /* 0x000e620000002100 */
[----:B------:R-:W2:Y:S06]  /*0050*/  LDCU UR7, c[0x0][0x388] ;  /* 0x00007100ff0777ac */ /* 0x000eac0008000800 */
[----:B------:R-:W0:Y:S08]  /*0060*/  LDC R0, c[0x0][0x364] ;  /* 0x0000d900ff007b82 */ /* 0x000e300000000800 */
[----:B------:R-:W3:Y:S08]  /*0070*/  S2UR UR4, SR_CTAID.X ;  /* 0x00000000000479c3 */ /* 0x000ef00000002500 */
[----:B------:R-:W3:Y:S01]  /*0080*/  LDC R7, c[0x0][0x370] ;  /* 0x0000dc00ff077b82 */ /* 0x000ee20000000800 */
[----:B0-----:R-:W-:-:S04]  /*0090*/  IMAD R0, R0, UR6, R3 ;  /* 0x0000000600007c24 */ /* 0x001fc8000f8e0203 */
[----:B---3--:R-:W-:-:S04]  /*00a0*/  IMAD R0, R0, R7, UR4 ;  /* 0x0000000400007e24 */ /* 0x008fc8000f8e0207 */
[----:B-1----:R-:W-:-:S05]  /*00b0*/  IMAD R5, R0, UR5, R5 ;  /* 0x0000000500057c24 */ /* 0x002fca000f8e0205 */
[----:B--2---:R-:W-:-:S13]  /*00c0*/  ISETP.GE.AND P0, PT, R5, UR7, PT ;  /* 0x0000000705007c0c */ /* 0x004fda000bf06270 */
[----:B------:R-:W-:Y:S05]  /*00d0*/  @P0 EXIT ;  /* 0x000000000000094d */ /* 0x000fea0003800000 */
[----:B------:R-:W0:Y:S01]  /*00e0*/  LDC.64 R2, c[0x0][0x380] ;  /* 0x0000e000ff027b82 */ /* 0x000e220000000a00 */
[----:B------:R-:W1:Y:S01]  /*00f0*/  LDCU.64 UR4, c[0x0][0x358] ;  /* 0x00006b00ff0477ac */ /* 0x000e620008000a00 */
[----:B0-----:R-:W-:-:S05]  /*0100*/  IMAD.WIDE R2, R5, 0x4, R2 ;  /* 0x0000000405027825 */ /* 0x001fca00078e0202 */
[----:B-1----:R-:W2:Y:S02]  /*0110*/  LDG.E R0, desc[UR4][R2.64] ;  /* 0x0000000402007981 */ /* 0x002ea4000c1e1900 */
[----:B--2---:R-:W-:-:S05]  /*0120*/  FADD R5, R0, 1 ;  /* 0x3f80000000057421 */ /* 0x004fca0000000000 */
[----:B------:R-:W-:Y:S01]  /*0130*/  STG.E desc[UR4][R2.64], R5 ;  /* 0x0000000502007986 */ /* 0x000fe2000c101904 */
[----:B------:R-:W-:Y:S05]  /*0140*/  EXIT ;  /* 0x000000000000794d */ /* 0x000fea0003800000 */
.L_x_0:
[----:B------:R-:W-:-:S00]  /*0150*/  BRA `(.L_x_0) ;  /* 0xfffffffc00fc7947 */ /* 0x000fc0000383ffff */
[----:B------:R-:W-:-:S00]  /*0160*/  NOP ;  /* 0x0000000000007918 */ /* 0x000fc00000000000 */
        /* <DEDUP_REMOVED lines=9> */
.L_x_1:


//--------------------- .nv.shared.reserved.0     --------------------------
	.section	.nv.shared.reserved.0,"aw",@nobits
	.weak		__nv_reservedSMEM_offset_0_alias
	.size		__nv_reservedSMEM_offset_0_alias, 0, 64
	.other		__nv_reservedSMEM_offset_0_alias,@"STO_CUDA_RESERVED_SHARED STV_DEFAULT"
__nv_reservedSMEM_offset_0_alias:
	.zero		0
	.zero		64


//--------------------- .nv.constant0._Z22incrementArrayOnDevicePfi --------------------------
	.section	.nv.constant0._Z22incrementArrayOnDevicePfi,"a",@progbits
	.sectionflags	@""
	.align	4
.nv.constant0._Z22incrementArrayOnDevicePfi:
	.zero		908


//--------------------- SYMBOLS --------------------------

	.type		.nv.reservedSmem.offset0,@object
	.size		.nv.reservedSmem.offset0,0x4
